	.headerflags	@"EF_CUDA_TEXMODE_UNIFIED EF_CUDA_64BIT_ADDRESS EF_CUDA_ACCELERATORS EF_CUDA_SM90 EF_CUDA_VIRTUAL_SM(EF_CUDA_SM90)"
	.elftype	@"ET_EXEC"


//--------------------- .nv.info                  --------------------------
	.section	.nv.info,"",@"SHT_CUDA_INFO"
	.align	4


	//----- nvinfo : EIATTR_REGCOUNT
	.align		4
        /*0000*/ 	.byte	0x04, 0x2f
        /*0002*/ 	.short	(.L_1 - .L_0)
	.align		4
.L_0:
        /*0004*/ 	.word	index@(triton_poi_fused_avg_pool2d_32)
        /*0008*/ 	.word	0x00000020


	//----- nvinfo : EIATTR_MIN_STACK_SIZE
	.align		4
.L_1:
        /*000c*/ 	.byte	0x04, 0x12
        /*000e*/ 	.short	(.L_3 - .L_2)
	.align		4
.L_2:
        /*0010*/ 	.word	index@(triton_poi_fused_avg_pool2d_32)
        /*0014*/ 	.word	0x00000000


	//----- nvinfo : EIATTR_FRAME_SIZE
	.align		4
.L_3:
        /*0018*/ 	.byte	0x04, 0x11
        /*001a*/ 	.short	(.L_5 - .L_4)
	.align		4
.L_4:
        /*001c*/ 	.word	index@(triton_poi_fused_avg_pool2d_32)
        /*0020*/ 	.word	0x00000000


	//----- nvinfo : EIATTR_MIN_STACK_SIZE
	.align		4
.L_5:
        /*0024*/ 	.byte	0x04, 0x12
        /*0026*/ 	.short	(.L_7 - .L_6)
	.align		4
.L_6:
        /*0028*/ 	.word	index@(triton_poi_fused_avg_pool2d_32)
        /*002c*/ 	.word	0x00000000
.L_7:


//--------------------- .nv.info.triton_poi_fused_avg_pool2d_32 --------------------------
	.section	.nv.info.triton_poi_fused_avg_pool2d_32,"",@"SHT_CUDA_INFO"
	.sectionflags	@""
	.align	4


	//----- nvinfo : EIATTR_CUDA_API_VERSION
	.align		4
        /*0000*/ 	.byte	0x04, 0x37
        /*0002*/ 	.short	(.L_9 - .L_8)
.L_8:
        /*0004*/ 	.word	0x0000007c


	//----- nvinfo : EIATTR_KPARAM_INFO
	.align		4
.L_9:
        /*0008*/ 	.byte	0x04, 0x17
        /*000a*/ 	.short	(.L_11 - .L_10)
.L_10:
        /*000c*/ 	.word	0x00000000
        /*0010*/ 	.short	0x0002
        /*0012*/ 	.short	0x0010
        /*0014*/ 	.byte	0x00, 0xf0, 0x11, 0x00


	//----- nvinfo : EIATTR_KPARAM_INFO
	.align		4
.L_11:
        /*0018*/ 	.byte	0x04, 0x17
        /*001a*/ 	.short	(.L_13 - .L_12)
.L_12:
        /*001c*/ 	.word	0x00000000
        /*0020*/ 	.short	0x0001
        /*0022*/ 	.short	0x0008
        /*0024*/ 	.byte	0x00, 0xf4, 0x21, 0x00


	//----- nvinfo : EIATTR_KPARAM_INFO
	.align		4
.L_13:
        /*0028*/ 	.byte	0x04, 0x17
        /*002a*/ 	.short	(.L_15 - .L_14)
.L_14:
        /*002c*/ 	.word	0x00000000
        /*0030*/ 	.short	0x0000
        /*0032*/ 	.short	0x0000
        /*0034*/ 	.byte	0x00, 0xf4, 0x21, 0x00


	//----- nvinfo : EIATTR_SPARSE_MMA_MASK
	.align		4
.L_15:
        /*0038*/ 	.byte	0x03, 0x50
        /*003a*/ 	.short	0x0000


	//----- nvinfo : EIATTR_MAXREG_COUNT
	.align		4
        /*003c*/ 	.byte	0x03, 0x1b
        /*003e*/ 	.short	0x00ff


	//----- nvinfo : EIATTR_EXIT_INSTR_OFFSETS
	.align		4
        /*0040*/ 	.byte	0x04, 0x1c
        /*0042*/ 	.short	(.L_17 - .L_16)


	//   ....[0]....
.L_16:
        /*0044*/ 	.word	0x000009c0


	//   ....[1]....
        /*0048*/ 	.word	0x000009e0


	//----- nvinfo : EIATTR_REQNTID
	.align		4
.L_17:
        /*004c*/ 	.byte	0x04, 0x10
        /*004e*/ 	.short	(.L_19 - .L_18)
.L_18:
        /*0050*/ 	.word	0x00000100
        /*0054*/ 	.word	0x00000001
        /*0058*/ 	.word	0x00000001


	//----- nvinfo : EIATTR_CBANK_PARAM_SIZE
	.align		4
.L_19:
        /*005c*/ 	.byte	0x03, 0x19
        /*005e*/ 	.short	0x0014


	//----- nvinfo : EIATTR_PARAM_CBANK
	.align		4
        /*0060*/ 	.byte	0x04, 0x0a
        /*0062*/ 	.short	(.L_21 - .L_20)
	.align		4
.L_20:
        /*0064*/ 	.word	index@(.nv.constant0.triton_poi_fused_avg_pool2d_32)
        /*0068*/ 	.short	0x0210
        /*006a*/ 	.short	0x0014


	//----- nvinfo : EIATTR_SW_WAR
	.align		4
.L_21:
        /*006c*/ 	.byte	0x04, 0x36
        /*006e*/ 	.short	(.L_23 - .L_22)
.L_22:
        /*0070*/ 	.word	0x00000008
.L_23:


//--------------------- .nv.callgraph             --------------------------
	.section	.nv.callgraph,"",@"SHT_CUDA_CALLGRAPH"
	.align	4
	.sectionentsize	8
	.align		4
        /*0000*/ 	.word	0x00000000
	.align		4
        /*0004*/ 	.word	0xffffffff
	.align		4
        /*0008*/ 	.word	0x00000000
	.align		4
        /*000c*/ 	.word	0xfffffffe
	.align		4
        /*0010*/ 	.word	0x00000000
	.align		4
        /*0014*/ 	.word	0xfffffffd
	.align		4
        /*0018*/ 	.word	0x00000000
	.align		4
        /*001c*/ 	.word	0xfffffffc


//--------------------- .text.triton_poi_fused_avg_pool2d_32 --------------------------
	.section	.text.triton_poi_fused_avg_pool2d_32,"ax",@progbits
	.align	128
        .global         triton_poi_fused_avg_pool2d_32
        .type           triton_poi_fused_avg_pool2d_32,@function
        .size           triton_poi_fused_avg_pool2d_32,(.L_x_1 - triton_poi_fused_avg_pool2d_32)
        .other          triton_poi_fused_avg_pool2d_32,@"STO_CUDA_ENTRY STV_DEFAULT"
triton_poi_fused_avg_pool2d_32:
.text.triton_poi_fused_avg_pool2d_32:
[----:B------:R-:W0:Y:S02]  /*0000*/  LDC R1, c[0x0][0x28] ;  /* 0x00000a00ff017b82 */ /* 0x000e240000000800 */
[----:B------:R-:W1:Y:S01]  /*0010*/  S2R R0, SR_TID.X ;  /* 0x0000000000007919 */ /* 0x000e620000002100 */
[----:B------:R-:W-:Y:S01]  /*0020*/  IMAD.MOV.U32 R8, RZ, RZ, RZ ;  /* 0x000000ffff087224 */ /* 0x000fe200078e00ff */
[----:B------:R-:W2:Y:S01]  /*0030*/  LDC.64 R20, c[0x0][0x210] ;  /* 0x00008400ff147b82 */ /* 0x000ea20000000a00 */
[----:B------:R-:W-:Y:S01]  /*0040*/  ULDC.64 UR4, c[0x0][0x208] ;  /* 0x0000820000047ab9 */ /* 0x000fe20000000a00 */
[----:B------:R-:W3:Y:S01]  /*0050*/  S2R R9, SR_CTAID.X ;  /* 0x0000000000097919 */ /* 0x000ee20000002500 */
[----:B-1----:R-:W-:-:S05]  /*0060*/  IMAD.SHL.U32 R0, R0, 0x2, RZ ;  /* 0x0000000200007824 */ /* 0x002fca00078e00ff */
[----:B------:R-:W-:-:S05]  /*0070*/  LOP3.LUT R0, R0, 0x1fe, RZ, 0xc0, !PT ;  /* 0x000001fe00007812 */ /* 0x000fca00078ec0ff */
[----:B---3--:R-:W-:-:S04]  /*0080*/  IMAD R9, R9, 0x200, R0 ;  /* 0x0000020009097824 */ /* 0x008fc800078e0200 */
[----:B------:R-:W-:-:S04]  /*0090*/  IMAD.HI R16, R9, 0x38e38e39, RZ ;  /* 0x38e38e3909107827 */ /* 0x000fc800078e02ff */
[----:B------:R-:W-:Y:S01]  /*00a0*/  IMAD.HI R2, R9, -0x2ff2ff2f, R8 ;  /* 0xd00d00d109027827 */ /* 0x000fe200078e0208 */
[----:B------:R-:W-:-:S03]  /*00b0*/  SHF.R.U32.HI R17, RZ, 0x1f, R16 ;  /* 0x0000001fff117819 */ /* 0x000fc60000011610 */
[----:B------:R-:W-:Y:S01]  /*00c0*/  VIADD R7, R9, 0xffffd780 ;  /* 0xffffd78009077836 */ /* 0x000fe20000000000 */
[----:B------:R-:W-:Y:S01]  /*00d0*/  LEA.HI.SX32 R17, R16, R17, 0x1a ;  /* 0x0000001110117211 */ /* 0x000fe200078fd2ff */
[----:B------:R-:W-:Y:S01]  /*00e0*/  IMAD.MOV.U32 R16, RZ, RZ, RZ ;  /* 0x000000ffff107224 */ /* 0x000fe200078e00ff */
[----:B------:R-:W-:Y:S01]  /*00f0*/  SHF.R.U32.HI R3, RZ, 0x1f, R2 ;  /* 0x0000001fff037819 */ /* 0x000fe20000011602 */
[----:B--2---:R-:W-:-:S03]  /*0100*/  IMAD.WIDE R6, R7, 0x4, R20 ;  /* 0x0000000407067825 */ /* 0x004fc600078e0214 */
[----:B------:R-:W-:Y:S01]  /*0110*/  LEA.HI.SX32 R3, R2, R3, 0x13 ;  /* 0x0000000302037211 */ /* 0x000fe200078f9aff */
[----:B------:R-:W-:-:S04]  /*0120*/  IMAD.HI R4, R17, -0x15f15f15, R16 ;  /* 0xea0ea0eb11047827 */ /* 0x000fc800078e0210 */
[----:B------:R-:W-:Y:S01]  /*0130*/  IMAD.MOV.U32 R2, RZ, RZ, RZ ;  /* 0x000000ffff027224 */ /* 0x000fe200078e00ff */
[----:B------:R-:W-:-:S03]  /*0140*/  SHF.R.U32.HI R5, RZ, 0x1f, R4 ;  /* 0x0000001fff057819 */ /* 0x000fc60000011604 */
[----:B------:R-:W-:Y:S01]  /*0150*/  IMAD.HI R0, R3, -0x15f15f15, R2 ;  /* 0xea0ea0eb03007827 */ /* 0x000fe200078e0202 */
[----:B------:R-:W-:-:S04]  /*0160*/  LEA.HI.SX32 R16, R4, R5, 0x1b ;  /* 0x0000000504107211 */ /* 0x000fc800078fdaff */
[----:B------:R-:W-:Y:S01]  /*0170*/  SHF.R.U32.HI R5, RZ, 0x1f, R0 ;  /* 0x0000001fff057819 */ /* 0x000fe20000011600 */
[----:B------:R-:W-:-:S03]  /*0180*/  IMAD R16, R16, -0x23, R17 ;  /* 0xffffffdd10107824 */ /* 0x000fc600078e0211 */
[----:B------:R-:W-:Y:S02]  /*0190*/  LEA.HI.SX32 R5, R0, R5, 0x1b ;  /* 0x0000000500057211 */ /* 0x000fe400078fdaff */
[C---:B------:R-:W-:Y:S02]  /*01a0*/  ISETP.GT.AND P0, PT, R16.reuse, RZ, PT ;  /* 0x000000ff1000720c */ /* 0x040fe40003f04270 */
[----:B------:R-:W-:Y:S01]  /*01b0*/  ISETP.GT.AND P1, PT, R16, -0x1, PT ;  /* 0xffffffff1000780c */ /* 0x000fe20003f24270 */
[----:B------:R-:W-:Y:S02]  /*01c0*/  IMAD R17, R5, -0x23, R3 ;  /* 0xffffffdd05117824 */ /* 0x000fe400078e0203 */
[----:B------:R-:W-:-:S03]  /*01d0*/  IMAD.MOV.U32 R3, RZ, RZ, RZ ;  /* 0x000000ffff037224 */ /* 0x000fc600078e00ff */
[----:B------:R-:W-:-:S04]  /*01e0*/  ISETP.GT.AND P4, PT, R17, RZ, P0 ;  /* 0x000000ff1100720c */ /* 0x000fc80000784270 */
[----:B------:R-:W-:Y:S01]  /*01f0*/  ISETP.LT.AND P4, PT, R9, 0x158880, P4 ;  /* 0x001588800900780c */ /* 0x000fe20002781270 */
[----:B------:R-:W-:Y:S01]  /*0200*/  VIADD R0, R16, 0x1 ;  /* 0x0000000110007836 */ /* 0x000fe20000000000 */
[----:B------:R-:W-:-:S04]  /*0210*/  ISETP.GT.AND P2, PT, R17, RZ, P1 ;  /* 0x000000ff1100720c */ /* 0x000fc80000f44270 */
[C---:B------:R-:W-:Y:S02]  /*0220*/  ISETP.LT.AND P2, PT, R9.reuse, 0x158880, P2 ;  /* 0x001588800900780c */ /* 0x040fe40001741270 */
[----:B------:R-:W-:Y:S01]  /*0230*/  ISETP.GE.U32.AND P1, PT, R0, 0x23, PT ;  /* 0x000000230000780c */ /* 0x000fe20003f26070 */
[----:B------:R-:W-:-:S04]  /*0240*/  VIADD R11, R9, 0xffffd8a0 ;  /* 0xffffd8a0090b7836 */ /* 0x000fc80000000000 */
[----:B------:R1:W2:Y:S01]  /*0250*/  @P4 LDG.E.64 R2, desc[UR4][R6.64] ;  /* 0x0000000406024981 */ /* 0x0002a2000c1e1b00 */
[----:B------:R-:W-:Y:S02]  /*0260*/  ISETP.GT.AND P3, PT, R17, RZ, !P1 ;  /* 0x000000ff1100720c */ /* 0x000fe40004f64270 */
[----:B------:R-:W-:Y:S01]  /*0270*/  CS2R R4, SRZ ;  /* 0x0000000000047805 */ /* 0x000fe2000001ff00 */
[----:B------:R-:W-:Y:S01]  /*0280*/  IMAD.WIDE R10, R11, 0x4, R20 ;  /* 0x000000040b0a7825 */ /* 0x000fe200078e0214 */
[----:B------:R-:W-:-:S04]  /*0290*/  ISETP.LT.AND P3, PT, R9, 0x158880, P3 ;  /* 0x001588800900780c */ /* 0x000fc80001f61270 */
[----:B------:R3:W4:Y:S01]  /*02a0*/  @P2 LDG.E.64 R4, desc[UR4][R10.64] ;  /* 0x000000040a042981 */ /* 0x000722000c1e1b00 */
[----:B-1----:R-:W-:Y:S01]  /*02b0*/  VIADD R7, R9, 0xffffd9c0 ;  /* 0xffffd9c009077836 */ /* 0x002fe20000000000 */
[----:B------:R-:W-:-:S03]  /*02c0*/  CS2R R12, SRZ ;  /* 0x00000000000c7805 */ /* 0x000fc6000001ff00 */
[----:B------:R-:W-:-:S05]  /*02d0*/  IMAD.WIDE R6, R7, 0x4, R20 ;  /* 0x0000000407067825 */ /* 0x000fca00078e0214 */
[----:B------:R1:W5:Y:S01]  /*02e0*/  @P3 LDG.E.64 R12, desc[UR4][R6.64] ;  /* 0x00000004060c3981 */ /* 0x000362000c1e1b00 */
[C---:B------:R-:W-:Y:S01]  /*02f0*/  VIADD R0, R16.reuse, 0x2 ;  /* 0x0000000210007836 */ /* 0x040fe20000000000 */
[----:B------:R-:W-:-:S04]  /*0300*/  ISETP.GE.AND P6, PT, R16, 0x21, PT ;  /* 0x000000211000780c */ /* 0x000fc80003fc6270 */
[----:B------:R-:W-:Y:S02]  /*0310*/  SEL R0, R0, RZ, !P6 ;  /* 0x000000ff00007207 */ /* 0x000fe40007000000 */
[C---:B------:R-:W-:Y:S02]  /*0320*/  ISETP.GT.AND P6, PT, R17.reuse, 0x20, PT ;  /* 0x000000201100780c */ /* 0x040fe40003fc4270 */
[----:B------:R-:W-:Y:S02]  /*0330*/  ISETP.GT.AND P0, PT, R17, -0x1, P0 ;  /* 0xffffffff1100780c */ /* 0x000fe40000704270 */
[----:B------:R-:W-:Y:S02]  /*0340*/  ISETP.GT.AND P5, PT, R16, 0x20, PT ;  /* 0x000000201000780c */ /* 0x000fe40003fa4270 */
[C---:B------:R-:W-:Y:S01]  /*0350*/  ISETP.LT.AND P0, PT, R9.reuse, 0x158880, P0 ;  /* 0x001588800900780c */ /* 0x040fe20000701270 */
[----:B------:R-:W-:Y:S01]  /*0360*/  VIADD R15, R9, 0xfffffee0 ;  /* 0xfffffee0090f7836 */ /* 0x000fe20000000000 */
[----:B---3--:R-:W-:-:S02]  /*0370*/  CS2R R10, SRZ ;  /* 0x00000000000a7805 */ /* 0x008fc4000001ff00 */
[----:B-1----:R-:W-:Y:S01]  /*0380*/  LOP3.LUT R6, R17, R16, RZ, 0xfc, !PT ;  /* 0x0000001011067212 */ /* 0x002fe200078efcff */
[----:B------:R-:W-:-:S04]  /*0390*/  IMAD.WIDE R14, R15, 0x4, R20 ;  /* 0x000000040f0e7825 */ /* 0x000fc800078e0214 */
[----:B------:R-:W-:Y:S02]  /*03a0*/  VIADD R25, R0, 0x23 ;  /* 0x0000002300197836 */ /* 0x000fe40000000000 */
[----:B------:R-:W-:Y:S02]  /*03b0*/  VIADD R26, R17, 0x1 ;  /* 0x00000001111a7836 */ /* 0x000fe40000000000 */
[----:B------:R-:W-:Y:S01]  /*03c0*/  @!P5 IMAD.MOV R25, RZ, RZ, R0 ;  /* 0x000000ffff19d224 */ /* 0x000fe200078e0200 */
[----:B------:R1:W3:Y:S01]  /*03d0*/  @P0 LDG.E.64 R10, desc[UR4][R14.64] ;  /* 0x000000040e0a0981 */ /* 0x0002e2000c1e1b00 */
[C---:B------:R-:W-:Y:S02]  /*03e0*/  VIADD R23, R9.reuse, 0x120 ;  /* 0x0000012009177836 */ /* 0x040fe40000000000 */
[----:B------:R-:W-:-:S04]  /*03f0*/  IMAD.WIDE R18, R9, 0x4, R20 ;  /* 0x0000000409127825 */ /* 0x000fc800078e0214 */
[----:B------:R-:W-:Y:S01]  /*0400*/  IMAD.WIDE R22, R23, 0x4, R20 ;  /* 0x0000000417167825 */ /* 0x000fe200078e0214 */
[----:B-1----:R-:W-:-:S03]  /*0410*/  CS2R R14, SRZ ;  /* 0x00000000000e7805 */ /* 0x002fc6000001ff00 */
[C---:B------:R-:W-:Y:S02]  /*0420*/  VIADD R29, R9.reuse, 0x2640 ;  /* 0x00002640091d7836 */ /* 0x040fe40000000000 */
[----:B------:R-:W-:Y:S02]  /*0430*/  VIADD R27, R9, 0x2760 ;  /* 0x00002760091b7836 */ /* 0x000fe40000000000 */
[----:B------:R-:W-:Y:S01]  /*0440*/  IMAD.WIDE R28, R29, 0x4, R20 ;  /* 0x000000041d1c7825 */ /* 0x000fe200078e0214 */
[----:B--2---:R-:W-:-:S03]  /*0450*/  SEL R8, R3, RZ, P4 ;  /* 0x000000ff03087207 */ /* 0x004fc60002000000 */
[C---:B------:R-:W-:Y:S01]  /*0460*/  VIADD R3, R17.reuse, 0x2 ;  /* 0x0000000211037836 */ /* 0x040fe20000000000 */
[----:B------:R-:W-:Y:S02]  /*0470*/  SEL R2, R2, RZ, P4 ;  /* 0x000000ff02027207 */ /* 0x000fe40002000000 */
[----:B------:R-:W-:-:S04]  /*0480*/  ISETP.GE.AND P4, PT, R17, 0x21, PT ;  /* 0x000000211100780c */ /* 0x000fc80003f86270 */
[----:B------:R-:W-:Y:S02]  /*0490*/  SEL R3, R3, RZ, !P4 ;  /* 0x000000ff03037207 */ /* 0x000fe40006000000 */
[----:B----4-:R-:W-:-:S03]  /*04a0*/  SEL R7, R4, RZ, P2 ;  /* 0x000000ff04077207 */ /* 0x010fc60001000000 */
[----:B------:R-:W-:Y:S01]  /*04b0*/  VIADD R24, R3, 0x23 ;  /* 0x0000002303187836 */ /* 0x000fe20000000000 */
[----:B------:R-:W-:Y:S01]  /*04c0*/  SEL R5, R5, RZ, P2 ;  /* 0x000000ff05057207 */ /* 0x000fe20001000000 */
[----:B------:R-:W-:Y:S01]  /*04d0*/  @!P6 IMAD.MOV R24, RZ, RZ, R3 ;  /* 0x000000ffff18e224 */ /* 0x000fe200078e0203 */
[C---:B------:R-:W-:Y:S01]  /*04e0*/  ISETP.GT.AND P2, PT, R16.reuse, 0x1, PT ;  /* 0x000000011000780c */ /* 0x040fe20003f44270 */
[----:B------:R-:W-:Y:S01]  /*04f0*/  VIADD R3, R16, 0xffffffff ;  /* 0xffffffff10037836 */ /* 0x000fe20000000000 */
[----:B------:R-:W-:-:S04]  /*0500*/  ISETP.GE.AND P4, PT, R9, 0x158880, PT ;  /* 0x001588800900780c */ /* 0x000fc80003f86270 */
[----:B------:R-:W-:Y:S02]  /*0510*/  SEL R3, R3, RZ, P2 ;  /* 0x000000ff03037207 */ /* 0x000fe40001000000 */
[C---:B------:R-:W-:Y:S02]  /*0520*/  ISETP.GT.AND P2, PT, R17.reuse, -0x1, !P1 ;  /* 0xffffffff1100780c */ /* 0x040fe40004f44270 */
[----:B------:R-:W-:Y:S01]  /*0530*/  ISETP.GT.AND P5, PT, R6, -0x1, !P4 ;  /* 0xffffffff0600780c */ /* 0x000fe200067a4270 */
[----:B------:R-:W-:Y:S01]  /*0540*/  VIADD R6, R17, 0xffffffff ;  /* 0xffffffff11067836 */ /* 0x000fe20000000000 */
[----:B-----5:R-:W-:Y:S02]  /*0550*/  SEL R4, R12, RZ, P3 ;  /* 0x000000ff0c047207 */ /* 0x020fe40001800000 */
[----:B------:R-:W-:Y:S02]  /*0560*/  SEL R0, R13, RZ, P3 ;  /* 0x000000ff0d007207 */ /* 0x000fe40001800000 */
[----:B------:R-:W-:-:S02]  /*0570*/  ISETP.LT.AND P2, PT, R9, 0x158880, P2 ;  /* 0x001588800900780c */ /* 0x000fc40001741270 */
[----:B------:R-:W-:Y:S02]  /*0580*/  ISETP.GT.AND P3, PT, R17, 0x1, PT ;  /* 0x000000011100780c */ /* 0x000fe40003f64270 */
[----:B------:R-:W-:Y:S02]  /*0590*/  ISETP.GE.U32.AND P6, PT, R26, 0x23, PT ;  /* 0x000000231a00780c */ /* 0x000fe40003fc6070 */
[----:B------:R-:W-:Y:S02]  /*05a0*/  SEL R6, R6, RZ, P3 ;  /* 0x000000ff06067207 */ /* 0x000fe40001800000 */
[----:B------:R-:W-:Y:S02]  /*05b0*/  CS2R R12, SRZ ;  /* 0x00000000000c7805 */ /* 0x000fe4000001ff00 */
[C---:B------:R-:W-:Y:S02]  /*05c0*/  ISETP.GT.AND P3, PT, R16.reuse, RZ, !P6 ;  /* 0x000000ff1000720c */ /* 0x040fe40007764270 */
[----:B------:R-:W-:-:S02]  /*05d0*/  ISETP.GT.AND P6, PT, R16, -0x1, !P6 ;  /* 0xffffffff1000780c */ /* 0x000fc400077c4270 */
[C---:B------:R-:W-:Y:S01]  /*05e0*/  ISETP.LT.AND P3, PT, R9.reuse, 0x158880, P3 ;  /* 0x001588800900780c */ /* 0x040fe20001f61270 */
[----:B------:R1:W2:Y:S01]  /*05f0*/  @P5 LDG.E.64 R12, desc[UR4][R18.64] ;  /* 0x00000004120c5981 */ /* 0x0002a2000c1e1b00 */
[C---:B------:R-:W-:Y:S02]  /*0600*/  ISETP.LT.AND P6, PT, R9.reuse, 0x158880, P6 ;  /* 0x001588800900780c */ /* 0x040fe400037c1270 */
[----:B------:R-:W-:Y:S01]  /*0610*/  ISETP.LT.U32.AND P1, PT, R26, 0x23, !P1 ;  /* 0x000000231a00780c */ /* 0x000fe20004f21070 */
[----:B------:R4:W5:Y:S01]  /*0620*/  @P2 LDG.E.64 R14, desc[UR4][R22.64] ;  /* 0x00000004160e2981 */ /* 0x000962000c1e1b00 */
[----:B------:R-:W-:Y:S02]  /*0630*/  CS2R R16, SRZ ;  /* 0x0000000000107805 */ /* 0x000fe4000001ff00 */
[----:B------:R-:W-:Y:S01]  /*0640*/  ISETP.LT.AND P1, PT, R9, 0x158880, P1 ;  /* 0x001588800900780c */ /* 0x000fe20000f21270 */
[----:B------:R-:W-:Y:S01]  /*0650*/  IMAD.WIDE R26, R27, 0x4, R20 ;  /* 0x000000041b1a7825 */ /* 0x000fe200078e0214 */
[----:B-1----:R-:W-:-:S03]  /*0660*/  CS2R R18, SRZ ;  /* 0x0000000000127805 */ /* 0x002fc6000001ff00 */
[----:B------:R1:W5:Y:S01]  /*0670*/  @P3 LDG.E.64 R16, desc[UR4][R28.64] ;  /* 0x000000041c103981 */ /* 0x000362000c1e1b00 */
[----:B----4-:R-:W-:-:S03]  /*0680*/  VIADD R23, R9, 0x2880 ;  /* 0x0000288009177836 */ /* 0x010fc60000000000 */
[----:B------:R-:W4:Y:S01]  /*0690*/  @P6 LDG.E.64 R18, desc[UR4][R26.64] ;  /* 0x000000041a126981 */ /* 0x000f22000c1e1b00 */
[----:B------:R-:W-:Y:S01]  /*06a0*/  IMAD.WIDE R20, R23, 0x4, R20 ;  /* 0x0000000417147825 */ /* 0x000fe200078e0214 */
[----:B------:R-:W-:-:S06]  /*06b0*/  CS2R R22, SRZ ;  /* 0x0000000000167805 */ /* 0x000fcc000001ff00 */
[----:B------:R-:W4:Y:S01]  /*06c0*/  @P1 LDG.E.64 R22, desc[UR4][R20.64] ;  /* 0x0000000414161981 */ /* 0x000f22000c1e1b00 */
[----:B-1----:R-:W-:Y:S02]  /*06d0*/  IMAD R28, R6, R25, RZ ;  /* 0x00000019061c7224 */ /* 0x002fe400078e02ff */
[C---:B------:R-:W-:Y:S02]  /*06e0*/  IMAD R6, R3.reuse, R6, RZ ;  /* 0x0000000603067224 */ /* 0x040fe400078e02ff */
[----:B------:R-:W-:Y:S01]  /*06f0*/  FADD R5, R8, R5 ;  /* 0x0000000508057221 */ /* 0x000fe20000000000 */
[-C--:B------:R-:W-:Y:S02]  /*0700*/  IMAD R3, R3, R24.reuse, R28 ;  /* 0x0000001803037224 */ /* 0x080fe400078e021c */
[----:B------:R-:W-:Y:S01]  /*0710*/  IMAD R6, R25, R24, R6 ;  /* 0x0000001819067224 */ /* 0x000fe200078e0206 */
[----:B---3--:R-:W-:Y:S01]  /*0720*/  SEL R11, R11, RZ, P0 ;  /* 0x000000ff0b0b7207 */ /* 0x008fe20000000000 */
[----:B------:R-:W-:-:S02]  /*0730*/  FADD R0, R5, R0 ;  /* 0x0000000005007221 */ /* 0x000fc40000000000 */
[----:B------:R-:W-:Y:S02]  /*0740*/  IMAD.IADD R3, R6, 0x1, -R3 ;  /* 0x0000000106037824 */ /* 0x000fe400078e0a03 */
[----:B------:R-:W-:Y:S01]  /*0750*/  FADD R7, R2, R7 ;  /* 0x0000000702077221 */ /* 0x000fe20000000000 */
[----:B------:R-:W-:Y:S02]  /*0760*/  FADD R2, R0, R11 ;  /* 0x0000000b00027221 */ /* 0x000fe40000000000 */
[----:B------:R-:W-:Y:S02]  /*0770*/  I2FP.F32.S32 R0, R3 ;  /* 0x0000000300007245 */ /* 0x000fe40000201400 */
[----:B------:R-:W-:Y:S02]  /*0780*/  SEL R10, R10, RZ, P0 ;  /* 0x000000ff0a0a7207 */ /* 0x000fe40000000000 */
[----:B------:R-:W-:Y:S01]  /*0790*/  FSETP.GT.AND P0, PT, |R0|, 8.50705917302346158658e+37, PT ;  /* 0x7e8000000000780b */ /* 0x000fe20003f04200 */
[----:B------:R-:W-:-:S04]  /*07a0*/  FADD R7, R7, R4 ;  /* 0x0000000407077221 */ /* 0x000fc80000000000 */
[----:B------:R-:W-:Y:S01]  /*07b0*/  FADD R7, R7, R10 ;  /* 0x0000000a07077221 */ /* 0x000fe20000000000 */
[----:B--2---:R-:W-:Y:S02]  /*07c0*/  SEL R13, R13, RZ, P5 ;  /* 0x000000ff0d0d7207 */ /* 0x004fe40002800000 */
[----:B------:R-:W-:Y:S02]  /*07d0*/  SEL R12, R12, RZ, P5 ;  /* 0x000000ff0c0c7207 */ /* 0x000fe40002800000 */
[----:B-----5:R-:W-:Y:S02]  /*07e0*/  SEL R14, R14, RZ, P2 ;  /* 0x000000ff0e0e7207 */ /* 0x020fe40001000000 */
[----:B------:R-:W-:Y:S02]  /*07f0*/  SEL R15, R15, RZ, P2 ;  /* 0x000000ff0f0f7207 */ /* 0x000fe40001000000 */
[----:B------:R-:W-:Y:S01]  /*0800*/  FSETP.GEU.AND P2, PT, |R0|, 1.175494350822287508e-38, PT ;  /* 0x008000000000780b */ /* 0x000fe20003f4e200 */
[----:B------:R-:W-:Y:S01]  /*0810*/  FADD R2, R2, R13 ;  /* 0x0000000d02027221 */ /* 0x000fe20000000000 */
[----:B------:R-:W-:Y:S01]  /*0820*/  FADD R7, R7, R12 ;  /* 0x0000000c07077221 */ /* 0x000fe20000000000 */
[----:B------:R-:W-:Y:S01]  /*0830*/  @P0 FMUL R0, R0, 0.25 ;  /* 0x3e80000000000820 */ /* 0x000fe20000400000 */
[----:B------:R-:W-:Y:S01]  /*0840*/  SEL R16, R16, RZ, P3 ;  /* 0x000000ff10107207 */ /* 0x000fe20001800000 */
[----:B------:R-:W-:Y:S01]  /*0850*/  FADD R4, R2, R15 ;  /* 0x0000000f02047221 */ /* 0x000fe20000000000 */
[----:B------:R-:W-:Y:S01]  /*0860*/  SEL R17, R17, RZ, P3 ;  /* 0x000000ff11117207 */ /* 0x000fe20001800000 */
[----:B------:R-:W-:Y:S01]  /*0870*/  FADD R7, R7, R14 ;  /* 0x0000000e07077221 */ /* 0x000fe20000000000 */
[----:B------:R-:W1:Y:S01]  /*0880*/  LDC.64 R2, c[0x0][0x218] ;  /* 0x00008600ff027b82 */ /* 0x000e620000000a00 */
[----:B----4-:R-:W-:-:S02]  /*0890*/  SEL R18, R18, RZ, P6 ;  /* 0x000000ff12127207 */ /* 0x010fc40003000000 */
[----:B------:R-:W-:Y:S01]  /*08a0*/  SEL R19, R19, RZ, P6 ;  /* 0x000000ff13137207 */ /* 0x000fe20003000000 */
[----:B------:R-:W-:Y:S01]  /*08b0*/  FADD R7, R7, R16 ;  /* 0x0000001007077221 */ /* 0x000fe20000000000 */
[----:B------:R-:W-:Y:S01]  /*08c0*/  @!P2 FMUL R0, R0, 16777216 ;  /* 0x4b8000000000a820 */ /* 0x000fe20000400000 */
[----:B------:R-:W-:Y:S02]  /*08d0*/  FADD R4, R4, R17 ;  /* 0x0000001104047221 */ /* 0x000fe40000000000 */
[----:B------:R-:W-:Y:S01]  /*08e0*/  FADD R7, R7, R18 ;  /* 0x0000001207077221 */ /* 0x000fe20000000000 */
[----:B------:R-:W-:Y:S01]  /*08f0*/  SEL R22, R22, RZ, P1 ;  /* 0x000000ff16167207 */ /* 0x000fe20000800000 */
[----:B------:R-:W-:Y:S01]  /*0900*/  FADD R4, R4, R19 ;  /* 0x0000001304047221 */ /* 0x000fe20000000000 */
[----:B------:R-:W-:Y:S01]  /*0910*/  SEL R23, R23, RZ, P1 ;  /* 0x000000ff17177207 */ /* 0x000fe20000800000 */
[----:B------:R-:W2:Y:S02]  /*0920*/  MUFU.RCP R0, R0 ;  /* 0x0000000000007308 */ /* 0x000ea40000001000 */
[----:B------:R-:W-:-:S02]  /*0930*/  FADD R22, R7, R22 ;  /* 0x0000001607167221 */ /* 0x000fc40000000000 */
[----:B------:R-:W-:Y:S02]  /*0940*/  FADD R23, R4, R23 ;  /* 0x0000001704177221 */ /* 0x000fe40000000000 */
[----:B------:R-:W-:Y:S02]  /*0950*/  @P0 FMUL R22, R22, 0.25 ;  /* 0x3e80000016160820 */ /* 0x000fe40000400000 */
[----:B------:R-:W-:Y:S02]  /*0960*/  @P0 FMUL R23, R23, 0.25 ;  /* 0x3e80000017170820 */ /* 0x000fe40000400000 */
[----:B------:R-:W-:Y:S02]  /*0970*/  @!P2 FMUL R22, R22, 16777216 ;  /* 0x4b8000001616a820 */ /* 0x000fe40000400000 */
[----:B------:R-:W-:Y:S01]  /*0980*/  @!P2 FMUL R23, R23, 16777216 ;  /* 0x4b8000001717a820 */ /* 0x000fe20000400000 */
[----:B-1----:R-:W-:-:S04]  /*0990*/  IMAD.WIDE R2, R9, 0x4, R2 ;  /* 0x0000000409027825 */ /* 0x002fc800078e0202 */
[C---:B--2---:R-:W-:Y:S01]  /*09a0*/  FMUL R22, R0.reuse, R22 ;  /* 0x0000001600167220 */ /* 0x044fe20000400000 */
[----:B------:R-:W-:Y:S01]  /*09b0*/  FMUL R23, R0, R23 ;  /* 0x0000001700177220 */ /* 0x000fe20000400000 */
[----:B------:R-:W-:Y:S06]  /*09c0*/  @P4 EXIT ;  /* 0x000000000000494d */ /* 0x000fec0003800000 */
[----:B------:R-:W-:Y:S01]  /*09d0*/  STG.E.64 desc[UR4][R2.64], R22 ;  /* 0x0000001602007986 */ /* 0x000fe2000c101b04 */
[----:B------:R-:W-:Y:S05]  /*09e0*/  EXIT ;  /* 0x000000000000794d */ /* 0x000fea0003800000 */
.L_x_0:
[----:B------:R-:W-:-:S00]  /*09f0*/  BRA `(.L_x_0) ;  /* 0xfffffffc00fc7947 */ /* 0x000fc0000383ffff */
[----:B------:R-:W-:-:S00]  /*0a00*/  NOP ;  /* 0x0000000000007918 */ /* 0x000fc00000000000 */
[----:B------:R-:W-:-:S00]  /*0a10*/  NOP ;  /* 0x0000000000007918 */ /* 0x000fc00000000000 */
[----:B------:R-:W-:-:S00]  /*0a20*/  NOP ;  /* 0x0000000000007918 */ /* 0x000fc00000000000 */
[----:B------:R-:W-:-:S00]  /*0a30*/  NOP ;  /* 0x0000000000007918 */ /* 0x000fc00000000000 */
[----:B------:R-:W-:-:S00]  /*0a40*/  NOP ;  /* 0x0000000000007918 */ /* 0x000fc00000000000 */
[----:B------:R-:W-:-:S00]  /*0a50*/  NOP ;  /* 0x0000000000007918 */ /* 0x000fc00000000000 */
[----:B------:R-:W-:-:S00]  /*0a60*/  NOP ;  /* 0x0000000000007918 */ /* 0x000fc00000000000 */
[----:B------:R-:W-:-:S00]  /*0a70*/  NOP ;  /* 0x0000000000007918 */ /* 0x000fc00000000000 */
.L_x_1:


//--------------------- .nv.constant0.triton_poi_fused_avg_pool2d_32 --------------------------
	.section	.nv.constant0.triton_poi_fused_avg_pool2d_32,"a",@progbits
	.sectionflags	@""
	.align	4
.nv.constant0.triton_poi_fused_avg_pool2d_32:
	.zero		548
